//
// Generated by NVIDIA NVVM Compiler
//
// Compiler Build ID: CL-36424714
// Cuda compilation tools, release 13.0, V13.0.88
// Based on NVVM 20.0.0
//

.version 9.0
.target sm_100
.address_size 64

	// .globl	_Z17mc_barrier_kernelPjS_j
.extern .func __assertfail
(
	.param .b64 __assertfail_param_0,
	.param .b64 __assertfail_param_1,
	.param .b32 __assertfail_param_2,
	.param .b64 __assertfail_param_3,
	.param .b64 __assertfail_param_4
)
;
.global .align 1 .b8 __unnamed_1[69] = {118, 111, 105, 100, 32, 109, 99, 95, 98, 97, 114, 114, 105, 101, 114, 95, 107, 101, 114, 110, 101, 108, 40, 117, 110, 115, 105, 103, 110, 101, 100, 32, 105, 110, 116, 32, 42, 44, 32, 117, 110, 115, 105, 103, 110, 101, 100, 32, 105, 110, 116, 32, 42, 44, 32, 117, 110, 115, 105, 103, 110, 101, 100, 32, 105, 110, 116, 41};
.global .align 1 .b8 $str[28] = {103, 114, 105, 100, 68, 105, 109, 46, 120, 32, 42, 32, 98, 108, 111, 99, 107, 68, 105, 109, 46, 120, 32, 61, 61, 32, 49};
.global .align 1 .b8 $str$1[27] = {47, 116, 109, 112, 47, 115, 97, 115, 115, 95, 99, 117, 95, 56, 121, 111, 122, 99, 112, 109, 122, 47, 107, 46, 99, 117};

.visible .entry _Z17mc_barrier_kernelPjS_j(
	.param .u64 .ptr .align 1 _Z17mc_barrier_kernelPjS_j_param_0,
	.param .u64 .ptr .align 1 _Z17mc_barrier_kernelPjS_j_param_1,
	.param .u32 _Z17mc_barrier_kernelPjS_j_param_2
)
{
	.reg .pred 	%p<3>;
	.reg .b32 	%r<6>;
	.reg .b64 	%rd<11>;

	ld.param.u64 	%rd1, [_Z17mc_barrier_kernelPjS_j_param_0];
	ld.param.u64 	%rd2, [_Z17mc_barrier_kernelPjS_j_param_1];
	ld.param.u32 	%r1, [_Z17mc_barrier_kernelPjS_j_param_2];
	mov.u32 	%r2, %nctaid.x;
	mov.u32 	%r3, %ntid.x;
	mul.lo.s32 	%r4, %r2, %r3;
	setp.eq.s32 	%p1, %r4, 1;
	@%p1 bra 	$L__BB0_2;
	mov.u64 	%rd3, $str;
	cvta.global.u64 	%rd4, %rd3;
	mov.u64 	%rd5, $str$1;
	cvta.global.u64 	%rd6, %rd5;
	mov.u64 	%rd7, __unnamed_1;
	cvta.global.u64 	%rd8, %rd7;
	{ // callseq 0, 0
	.param .b64 param0;
	st.param.b64 	[param0], %rd4;
	.param .b64 param1;
	st.param.b64 	[param1], %rd6;
	.param .b32 param2;
	st.param.b32 	[param2], 33;
	.param .b64 param3;
	st.param.b64 	[param3], %rd8;
	.param .b64 param4;
	st.param.b64 	[param4], 1;
	call.uni 
	__assertfail, 
	(
	param0, 
	param1, 
	param2, 
	param3, 
	param4
	);
	} // callseq 0
$L__BB0_2:
	// begin inline asm
	multimem.red.release.sys.global.add.u32 [%rd2], 1;
	// end inline asm
	// begin inline asm
	fence.proxy.alias;
	// end inline asm
$L__BB0_3:
	// begin inline asm
	ld.acquire.sys.b32 %r5,[%rd1];
	// end inline asm
	setp.lt.u32 	%p2, %r5, %r1;
	@%p2 bra 	$L__BB0_3;
	ret;

}
	// .globl	_Z25mc_multicast_store_kernelPKfPfmm
.visible .entry _Z25mc_multicast_store_kernelPKfPfmm(
	.param .u64 .ptr .align 1 _Z25mc_multicast_store_kernelPKfPfmm_param_0,
	.param .u64 .ptr .align 1 _Z25mc_multicast_store_kernelPKfPfmm_param_1,
	.param .u64 _Z25mc_multicast_store_kernelPKfPfmm_param_2,
	.param .u64 _Z25mc_multicast_store_kernelPKfPfmm_param_3
)
{
	.reg .pred 	%p<3>;
	.reg .b32 	%r<6>;
	.reg .b32 	%f<2>;
	.reg .b64 	%rd<17>;

	ld.param.u64 	%rd7, [_Z25mc_multicast_store_kernelPKfPfmm_param_0];
	ld.param.u64 	%rd8, [_Z25mc_multicast_store_kernelPKfPfmm_param_1];
	ld.param.u64 	%rd9, [_Z25mc_multicast_store_kernelPKfPfmm_param_2];
	ld.param.u64 	%rd10, [_Z25mc_multicast_store_kernelPKfPfmm_param_3];
	mov.u32 	%r2, %ctaid.x;
	mov.u32 	%r1, %ntid.x;
	mov.u32 	%r3, %tid.x;
	mad.lo.s32 	%r4, %r2, %r1, %r3;
	cvt.u64.u32 	%rd16, %r4;
	setp.le.u64 	%p1, %rd9, %rd16;
	@%p1 bra 	$L__BB1_3;
	mov.u32 	%r5, %nctaid.x;
	mul.wide.u32 	%rd2, %r1, %r5;
	mul.lo.s64 	%rd3, %rd10, %rd9;
	cvta.to.global.u64 	%rd4, %rd7;
$L__BB1_2:
	shl.b64 	%rd12, %rd16, 2;
	add.s64 	%rd13, %rd4, %rd12;
	ld.global.nc.f32 	%f1, [%rd13];
	add.s64 	%rd14, %rd16, %rd3;
	shl.b64 	%rd15, %rd14, 2;
	add.s64 	%rd11, %rd8, %rd15;
	// begin inline asm
	multimem.st.release.sys.global.f32 [%rd11], %f1;
	// end inline asm
	add.s64 	%rd16, %rd16, %rd2;
	setp.lt.u64 	%p2, %rd16, %rd9;
	@%p2 bra 	$L__BB1_2;
$L__BB1_3:
	ret;

}
	// .globl	_Z27gather_from_uc_slots_kernelPKfPfmi
.visible .entry _Z27gather_from_uc_slots_kernelPKfPfmi(
	.param .u64 .ptr .align 1 _Z27gather_from_uc_slots_kernelPKfPfmi_param_0,
	.param .u64 .ptr .align 1 _Z27gather_from_uc_slots_kernelPKfPfmi_param_1,
	.param .u64 _Z27gather_from_uc_slots_kernelPKfPfmi_param_2,
	.param .u32 _Z27gather_from_uc_slots_kernelPKfPfmi_param_3
)
{
	.reg .pred 	%p<3>;
	.reg .b32 	%r<6>;
	.reg .b32 	%f<2>;
	.reg .b64 	%rd<16>;

	ld.param.u64 	%rd8, [_Z27gather_from_uc_slots_kernelPKfPfmi_param_0];
	ld.param.u64 	%rd9, [_Z27gather_from_uc_slots_kernelPKfPfmi_param_1];
	ld.param.u64 	%rd10, [_Z27gather_from_uc_slots_kernelPKfPfmi_param_2];
	ld.param.s32 	%rd11, [_Z27gather_from_uc_slots_kernelPKfPfmi_param_3];
	mul.lo.s64 	%rd1, %rd10, %rd11;
	mov.u32 	%r2, %ctaid.x;
	mov.u32 	%r1, %ntid.x;
	mov.u32 	%r3, %tid.x;
	mad.lo.s32 	%r4, %r2, %r1, %r3;
	cvt.u64.u32 	%rd15, %r4;
	setp.le.u64 	%p1, %rd1, %rd15;
	@%p1 bra 	$L__BB2_3;
	mov.u32 	%r5, %nctaid.x;
	mul.wide.u32 	%rd3, %r1, %r5;
	cvta.to.global.u64 	%rd4, %rd8;
	cvta.to.global.u64 	%rd5, %rd9;
$L__BB2_2:
	shl.b64 	%rd12, %rd15, 2;
	add.s64 	%rd13, %rd4, %rd12;
	ld.global.nc.f32 	%f1, [%rd13];
	add.s64 	%rd14, %rd5, %rd12;
	st.global.f32 	[%rd14], %f1;
	add.s64 	%rd15, %rd15, %rd3;
	setp.lt.u64 	%p2, %rd15, %rd1;
	@%p2 bra 	$L__BB2_2;
$L__BB2_3:
	ret;

}


// ===== COMPILED SASS (sm_100) =====

	.target	sm_100

	.elftype	@"ET_EXEC"


//--------------------- .note.nv.tkinfo           --------------------------
	.section	.note.nv.tkinfo,"",@"SHT_NOTE"
	.sectionflags	@"SHF_NOTE_NV_TKINFO"
	.tkinfo
        /*0018*/ 	.word	0x00000002
        /*0030*/ 	.string	""
        /*0030*/ 	.string	"ptxas"
        /*0030*/ 	.string	"Cuda compilation tools, release 13.0, V13.0.88"
        /*0030*/ 	.string	"Build cuda_13.0.r13.0/compiler.36424714_0"
        /*0030*/ 	.string	"-arch sm_100 -m 64 "



//--------------------- .note.nv.cuinfo           --------------------------
	.section	.note.nv.cuinfo,"",@"SHT_NOTE"
	.sectionflags	@"SHF_NOTE_NV_CUINFO"
        /*0018*/ 	.short	0x0002
        /*001a*/ 	.short	0x0064
        /*001c*/ 	.short	0x0082
	.zero		2


//--------------------- .nv.info                  --------------------------
	.section	.nv.info,"",@"SHT_CUDA_INFO"
	.align	4


	//----- nvinfo : EIATTR_REGCOUNT
	.align		4
        /*0000*/ 	.byte	0x04, 0x2f
        /*0002*/ 	.short	(.L_4 - .L_3)
	.align		4
.L_3:
        /*0004*/ 	.word	index@(_Z17mc_barrier_kernelPjS_j)
        /*0008*/ 	.word	0x00000018


	//----- nvinfo : EIATTR_FRAME_SIZE
	.align		4
.L_4:
        /*000c*/ 	.byte	0x04, 0x11
        /*000e*/ 	.short	(.L_6 - .L_5)
	.align		4
.L_5:
        /*0010*/ 	.word	index@(_Z17mc_barrier_kernelPjS_j)
        /*0014*/ 	.word	0x00000000


	//----- nvinfo : EIATTR_REGCOUNT
	.align		4
.L_6:
        /*0018*/ 	.byte	0x04, 0x2f
        /*001a*/ 	.short	(.L_8 - .L_7)
	.align		4
.L_7:
        /*001c*/ 	.word	index@(_Z25mc_multicast_store_kernelPKfPfmm)
        /*0020*/ 	.word	0x00000012


	//----- nvinfo : EIATTR_FRAME_SIZE
	.align		4
.L_8:
        /*0024*/ 	.byte	0x04, 0x11
        /*0026*/ 	.short	(.L_10 - .L_9)
	.align		4
.L_9:
        /*0028*/ 	.word	index@(_Z25mc_multicast_store_kernelPKfPfmm)
        /*002c*/ 	.word	0x00000000


	//----- nvinfo : EIATTR_REGCOUNT
	.align		4
.L_10:
        /*0030*/ 	.byte	0x04, 0x2f
        /*0032*/ 	.short	(.L_12 - .L_11)
	.align		4
.L_11:
        /*0034*/ 	.word	index@(_Z27gather_from_uc_slots_kernelPKfPfmi)
        /*0038*/ 	.word	0x0000000c


	//----- nvinfo : EIATTR_FRAME_SIZE
	.align		4
.L_12:
        /*003c*/ 	.byte	0x04, 0x11
        /*003e*/ 	.short	(.L_14 - .L_13)
	.align		4
.L_13:
        /*0040*/ 	.word	index@(_Z27gather_from_uc_slots_kernelPKfPfmi)
        /*0044*/ 	.word	0x00000000


	//----- nvinfo : EIATTR_MIN_STACK_SIZE
	.align		4
.L_14:
        /*0048*/ 	.byte	0x04, 0x12
        /*004a*/ 	.short	(.L_16 - .L_15)
	.align		4
.L_15:
        /*004c*/ 	.word	index@(_Z27gather_from_uc_slots_kernelPKfPfmi)
        /*0050*/ 	.word	0x00000000


	//----- nvinfo : EIATTR_MIN_STACK_SIZE
	.align		4
.L_16:
        /*0054*/ 	.byte	0x04, 0x12
        /*0056*/ 	.short	(.L_18 - .L_17)
	.align		4
.L_17:
        /*0058*/ 	.word	index@(_Z25mc_multicast_store_kernelPKfPfmm)
        /*005c*/ 	.word	0x00000000


	//----- nvinfo : EIATTR_MIN_STACK_SIZE
	.align		4
.L_18:
        /*0060*/ 	.byte	0x04, 0x12
        /*0062*/ 	.short	(.L_20 - .L_19)
	.align		4
.L_19:
        /*0064*/ 	.word	index@(_Z17mc_barrier_kernelPjS_j)
        /*0068*/ 	.word	0x00000000
.L_20:


//--------------------- .nv.compat                --------------------------
	.section	.nv.compat,"",@"SHT_CUDA_COMPAT_INFO"
	.align	4
        /*0000*/ 	.byte	0x02, 0x09, 0x00, 0x00, 0x02, 0x02, 0x01, 0x00, 0x02, 0x05, 0x05, 0x00, 0x03, 0x07, 0x01, 0x01
        /*0010*/ 	.byte	0x02, 0x03, 0x00, 0x00, 0x02, 0x06, 0x01, 0x00, 0x04, 0x0b, 0x08, 0x00, 0x09, 0x00, 0x00, 0x00
        /*0020*/ 	.byte	0x00, 0x00, 0x00, 0x00


//--------------------- .nv.info._Z27gather_from_uc_slots_kernelPKfPfmi --------------------------
	.section	.nv.info._Z27gather_from_uc_slots_kernelPKfPfmi,"",@"SHT_CUDA_INFO"
	.sectionflags	@""
	.align	4


	//----- nvinfo : EIATTR_CUDA_API_VERSION
	.align		4
        /*0000*/ 	.byte	0x04, 0x37
        /*0002*/ 	.short	(.L_22 - .L_21)
.L_21:
        /*0004*/ 	.word	0x00000082


	//----- nvinfo : EIATTR_KPARAM_INFO
	.align		4
.L_22:
        /*0008*/ 	.byte	0x04, 0x17
        /*000a*/ 	.short	(.L_24 - .L_23)
.L_23:
        /*000c*/ 	.word	0x00000000
        /*0010*/ 	.short	0x0003
        /*0012*/ 	.short	0x0018
        /*0014*/ 	.byte	0x00, 0xf0, 0x11, 0x00


	//----- nvinfo : EIATTR_KPARAM_INFO
	.align		4
.L_24:
        /*0018*/ 	.byte	0x04, 0x17
        /*001a*/ 	.short	(.L_26 - .L_25)
.L_25:
        /*001c*/ 	.word	0x00000000
        /*0020*/ 	.short	0x0002
        /*0022*/ 	.short	0x0010
        /*0024*/ 	.byte	0x00, 0xf0, 0x21, 0x00


	//----- nvinfo : EIATTR_KPARAM_INFO
	.align		4
.L_26:
        /*0028*/ 	.byte	0x04, 0x17
        /*002a*/ 	.short	(.L_28 - .L_27)
.L_27:
        /*002c*/ 	.word	0x00000000
        /*0030*/ 	.short	0x0001
        /*0032*/ 	.short	0x0008
        /*0034*/ 	.byte	0x00, 0xf5, 0x21, 0x00


	//----- nvinfo : EIATTR_KPARAM_INFO
	.align		4
.L_28:
        /*0038*/ 	.byte	0x04, 0x17
        /*003a*/ 	.short	(.L_30 - .L_29)
.L_29:
        /*003c*/ 	.word	0x00000000
        /*0040*/ 	.short	0x0000
        /*0042*/ 	.short	0x0000
        /*0044*/ 	.byte	0x00, 0xf5, 0x21, 0x00


	//----- nvinfo : EIATTR_SPARSE_MMA_MASK
	.align		4
.L_30:
        /*0048*/ 	.byte	0x03, 0x50
        /*004a*/ 	.short	0x0000


	//----- nvinfo : EIATTR_MAXREG_COUNT
	.align		4
        /*004c*/ 	.byte	0x03, 0x1b
        /*004e*/ 	.short	0x00ff


	//----- nvinfo : EIATTR_MERCURY_ISA_VERSION
	.align		4
        /*0050*/ 	.byte	0x03, 0x5f
        /*0052*/ 	.short	0x0101


	//----- nvinfo : EIATTR_VRC_CTA_INIT_COUNT
	.align		4
        /*0054*/ 	.byte	0x02, 0x4a
	.zero		1
	.zero		1


	//----- nvinfo : EIATTR_EXIT_INSTR_OFFSETS
	.align		4
        /*0058*/ 	.byte	0x04, 0x1c
        /*005a*/ 	.short	(.L_32 - .L_31)


	//   ....[0]....
.L_31:
        /*005c*/ 	.word	0x000000f0


	//   ....[1]....
        /*0060*/ 	.word	0x00000220


	//----- nvinfo : EIATTR_CRS_STACK_SIZE
	.align		4
.L_32:
        /*0064*/ 	.byte	0x04, 0x1e
        /*0066*/ 	.short	(.L_34 - .L_33)
.L_33:
        /*0068*/ 	.word	0x00000000


	//----- nvinfo : EIATTR_CBANK_PARAM_SIZE
	.align		4
.L_34:
        /*006c*/ 	.byte	0x03, 0x19
        /*006e*/ 	.short	0x001c


	//----- nvinfo : EIATTR_PARAM_CBANK
	.align		4
        /*0070*/ 	.byte	0x04, 0x0a
        /*0072*/ 	.short	(.L_36 - .L_35)
	.align		4
.L_35:
        /*0074*/ 	.word	index@(.nv.constant0._Z27gather_from_uc_slots_kernelPKfPfmi)
        /*0078*/ 	.short	0x0380
        /*007a*/ 	.short	0x001c


	//----- nvinfo : EIATTR_SW_WAR
	.align		4
.L_36:
        /*007c*/ 	.byte	0x04, 0x36
        /*007e*/ 	.short	(.L_38 - .L_37)
.L_37:
        /*0080*/ 	.word	0x00000008
.L_38:


//--------------------- .nv.info._Z25mc_multicast_store_kernelPKfPfmm --------------------------
	.section	.nv.info._Z25mc_multicast_store_kernelPKfPfmm,"",@"SHT_CUDA_INFO"
	.sectionflags	@""
	.align	4


	//----- nvinfo : EIATTR_CUDA_API_VERSION
	.align		4
        /*0000*/ 	.byte	0x04, 0x37
        /*0002*/ 	.short	(.L_40 - .L_39)
.L_39:
        /*0004*/ 	.word	0x00000082


	//----- nvinfo : EIATTR_KPARAM_INFO
	.align		4
.L_40:
        /*0008*/ 	.byte	0x04, 0x17
        /*000a*/ 	.short	(.L_42 - .L_41)
.L_41:
        /*000c*/ 	.word	0x00000000
        /*0010*/ 	.short	0x0003
        /*0012*/ 	.short	0x0018
        /*0014*/ 	.byte	0x00, 0xf0, 0x21, 0x00


	//----- nvinfo : EIATTR_KPARAM_INFO
	.align		4
.L_42:
        /*0018*/ 	.byte	0x04, 0x17
        /*001a*/ 	.short	(.L_44 - .L_43)
.L_43:
        /*001c*/ 	.word	0x00000000
        /*0020*/ 	.short	0x0002
        /*0022*/ 	.short	0x0010
        /*0024*/ 	.byte	0x00, 0xf0, 0x21, 0x00


	//----- nvinfo : EIATTR_KPARAM_INFO
	.align		4
.L_44:
        /*0028*/ 	.byte	0x04, 0x17
        /*002a*/ 	.short	(.L_46 - .L_45)
.L_45:
        /*002c*/ 	.word	0x00000000
        /*0030*/ 	.short	0x0001
        /*0032*/ 	.short	0x0008
        /*0034*/ 	.byte	0x00, 0xf5, 0x21, 0x00


	//----- nvinfo : EIATTR_KPARAM_INFO
	.align		4
.L_46:
        /*0038*/ 	.byte	0x04, 0x17
        /*003a*/ 	.short	(.L_48 - .L_47)
.L_47:
        /*003c*/ 	.word	0x00000000
        /*0040*/ 	.short	0x0000
        /*0042*/ 	.short	0x0000
        /*0044*/ 	.byte	0x00, 0xf5, 0x21, 0x00


	//----- nvinfo : EIATTR_SPARSE_MMA_MASK
	.align		4
.L_48:
        /*0048*/ 	.byte	0x03, 0x50
        /*004a*/ 	.short	0x0000


	//----- nvinfo : EIATTR_MAXREG_COUNT
	.align		4
        /*004c*/ 	.byte	0x03, 0x1b
        /*004e*/ 	.short	0x00ff


	//----- nvinfo : EIATTR_MERCURY_ISA_VERSION
	.align		4
        /*0050*/ 	.byte	0x03, 0x5f
        /*0052*/ 	.short	0x0101


	//----- nvinfo : EIATTR_VRC_CTA_INIT_COUNT
	.align		4
        /*0054*/ 	.byte	0x02, 0x4a
	.zero		1
	.zero		1


	//----- nvinfo : EIATTR_EXIT_INSTR_OFFSETS
	.align		4
        /*0058*/ 	.byte	0x04, 0x1c
        /*005a*/ 	.short	(.L_50 - .L_49)


	//   ....[0]....
.L_49:
        /*005c*/ 	.word	0x00000080


	//   ....[1]....
        /*0060*/ 	.word	0x00000230


	//----- nvinfo : EIATTR_CRS_STACK_SIZE
	.align		4
.L_50:
        /*0064*/ 	.byte	0x04, 0x1e
        /*0066*/ 	.short	(.L_52 - .L_51)
.L_51:
        /*0068*/ 	.word	0x00000000


	//----- nvinfo : EIATTR_CBANK_PARAM_SIZE
	.align		4
.L_52:
        /*006c*/ 	.byte	0x03, 0x19
        /*006e*/ 	.short	0x0020


	//----- nvinfo : EIATTR_PARAM_CBANK
	.align		4
        /*0070*/ 	.byte	0x04, 0x0a
        /*0072*/ 	.short	(.L_54 - .L_53)
	.align		4
.L_53:
        /*0074*/ 	.word	index@(.nv.constant0._Z25mc_multicast_store_kernelPKfPfmm)
        /*0078*/ 	.short	0x0380
        /*007a*/ 	.short	0x0020


	//----- nvinfo : EIATTR_SW_WAR
	.align		4
.L_54:
        /*007c*/ 	.byte	0x04, 0x36
        /*007e*/ 	.short	(.L_56 - .L_55)
.L_55:
        /*0080*/ 	.word	0x00000008
.L_56:


//--------------------- .nv.info._Z17mc_barrier_kernelPjS_j --------------------------
	.section	.nv.info._Z17mc_barrier_kernelPjS_j,"",@"SHT_CUDA_INFO"
	.sectionflags	@""
	.align	4


	//----- nvinfo : EIATTR_CUDA_API_VERSION
	.align		4
        /*0000*/ 	.byte	0x04, 0x37
        /*0002*/ 	.short	(.L_58 - .L_57)
.L_57:
        /*0004*/ 	.word	0x00000082


	//----- nvinfo : EIATTR_KPARAM_INFO
	.align		4
.L_58:
        /*0008*/ 	.byte	0x04, 0x17
        /*000a*/ 	.short	(.L_60 - .L_59)
.L_59:
        /*000c*/ 	.word	0x00000000
        /*0010*/ 	.short	0x0002
        /*0012*/ 	.short	0x0010
        /*0014*/ 	.byte	0x00, 0xf0, 0x11, 0x00


	//----- nvinfo : EIATTR_KPARAM_INFO
	.align		4
.L_60:
        /*0018*/ 	.byte	0x04, 0x17
        /*001a*/ 	.short	(.L_62 - .L_61)
.L_61:
        /*001c*/ 	.word	0x00000000
        /*0020*/ 	.short	0x0001
        /*0022*/ 	.short	0x0008
        /*0024*/ 	.byte	0x00, 0xf5, 0x21, 0x00


	//----- nvinfo : EIATTR_KPARAM_INFO
	.align		4
.L_62:
        /*0028*/ 	.byte	0x04, 0x17
        /*002a*/ 	.short	(.L_64 - .L_63)
.L_63:
        /*002c*/ 	.word	0x00000000
        /*0030*/ 	.short	0x0000
        /*0032*/ 	.short	0x0000
        /*0034*/ 	.byte	0x00, 0xf5, 0x21, 0x00


	//----- nvinfo : EIATTR_SPARSE_MMA_MASK
	.align		4
.L_64:
        /*0038*/ 	.byte	0x03, 0x50
        /*003a*/ 	.short	0x0000


	//----- nvinfo : EIATTR_MAXREG_COUNT
	.align		4
        /*003c*/ 	.byte	0x03, 0x1b
        /*003e*/ 	.short	0x00ff


	//----- nvinfo : EIATTR_EXTERNS
	.align		4
        /*0040*/ 	.byte	0x04, 0x0f
        /*0042*/ 	.short	(.L_66 - .L_65)


	//   ....[0]....
	.align		4
.L_65:
        /*0044*/ 	.word	index@(__assertfail)


	//----- nvinfo : EIATTR_MERCURY_ISA_VERSION
	.align		4
.L_66:
        /*0048*/ 	.byte	0x03, 0x5f
        /*004a*/ 	.short	0x0101


	//----- nvinfo : EIATTR_INT_WARP_WIDE_INSTR_OFFSETS
	.align		4
        /*004c*/ 	.byte	0x04, 0x31
        /*004e*/ 	.short	(.L_68 - .L_67)


	//   ....[0]....
.L_67:
        /*0050*/ 	.word	0x000001a0


	//----- nvinfo : EIATTR_VRC_CTA_INIT_COUNT
	.align		4
.L_68:
        /*0054*/ 	.byte	0x02, 0x4a
	.zero		1
	.zero		1


	//----- nvinfo : EIATTR_SYSCALL_OFFSETS
	.align		4
        /*0058*/ 	.byte	0x04, 0x46
        /*005a*/ 	.short	(.L_70 - .L_69)


	//   ....[0]....
.L_69:
        /*005c*/ 	.word	0x00000170


	//----- nvinfo : EIATTR_EXIT_INSTR_OFFSETS
	.align		4
.L_70:
        /*0060*/ 	.byte	0x04, 0x1c
        /*0062*/ 	.short	(.L_72 - .L_71)


	//   ....[0]....
.L_71:
        /*0064*/ 	.word	0x000003e0


	//----- nvinfo : EIATTR_CRS_STACK_SIZE
	.align		4
.L_72:
        /*0068*/ 	.byte	0x04, 0x1e
        /*006a*/ 	.short	(.L_74 - .L_73)
.L_73:
        /*006c*/ 	.word	0x00000000


	//----- nvinfo : EIATTR_CBANK_PARAM_SIZE
	.align		4
.L_74:
        /*0070*/ 	.byte	0x03, 0x19
        /*0072*/ 	.short	0x0014


	//----- nvinfo : EIATTR_PARAM_CBANK
	.align		4
        /*0074*/ 	.byte	0x04, 0x0a
        /*0076*/ 	.short	(.L_76 - .L_75)
	.align		4
.L_75:
        /*0078*/ 	.word	index@(.nv.constant0._Z17mc_barrier_kernelPjS_j)
        /*007c*/ 	.short	0x0380
        /*007e*/ 	.short	0x0014


	//----- nvinfo : EIATTR_SW_WAR
	.align		4
.L_76:
        /*0080*/ 	.byte	0x04, 0x36
        /*0082*/ 	.short	(.L_78 - .L_77)
.L_77:
        /*0084*/ 	.word	0x00000008
.L_78:


//--------------------- .nv.callgraph             --------------------------
	.section	.nv.callgraph,"",@"SHT_CUDA_CALLGRAPH"
	.align	4
	.sectionentsize	8
	.align		4
        /*0000*/ 	.word	0x00000000
	.align		4
        /*0004*/ 	.word	0xffffffff
	.align		4
        /*0008*/ 	.word	index@(_Z17mc_barrier_kernelPjS_j)
	.align		4
        /*000c*/ 	.word	index@(__assertfail)
	.align		4
        /*0010*/ 	.word	0x00000000
	.align		4
        /*0014*/ 	.word	0xfffffffe
	.align		4
        /*0018*/ 	.word	0x00000000
	.align		4
        /*001c*/ 	.word	0xfffffffd
	.align		4
        /*0020*/ 	.word	0x00000000
	.align		4
        /*0024*/ 	.word	0xfffffffc


//--------------------- .nv.constant4             --------------------------
	.section	.nv.constant4,"a",@progbits
	.align	8
	.align		8
.nv.constant4:
        /*0000*/ 	.dword	__unnamed_1
	.align		8
        /*0008*/ 	.dword	$str
	.align		8
        /*0010*/ 	.dword	$str$1
	.align		8
        /*0018*/ 	.dword	__assertfail


//--------------------- .text._Z27gather_from_uc_slots_kernelPKfPfmi --------------------------
	.section	.text._Z27gather_from_uc_slots_kernelPKfPfmi,"ax",@progbits
	.align	128
        .global         _Z27gather_from_uc_slots_kernelPKfPfmi
        .type           _Z27gather_from_uc_slots_kernelPKfPfmi,@function
        .size           _Z27gather_from_uc_slots_kernelPKfPfmi,(.L_x_9 - _Z27gather_from_uc_slots_kernelPKfPfmi)
        .other          _Z27gather_from_uc_slots_kernelPKfPfmi,@"STO_CUDA_ENTRY STV_DEFAULT"
_Z27gather_from_uc_slots_kernelPKfPfmi:
.text._Z27gather_from_uc_slots_kernelPKfPfmi:
[----:B------:R-:W-:Y:S01]  /*0000*/  LDC R1, c[0x0][0x37c] ;  /* 0x0000df00ff017b82 */ /* 0x000fe20000000800 */
[----:B------:R-:W0:Y:S01]  /*0010*/  S2R R3, SR_TID.X ;  /* 0x0000000000037919 */ /* 0x000e220000002100 */
[----:B------:R-:W1:Y:S06]  /*0020*/  LDCU UR7, c[0x0][0x398] ;  /* 0x00007300ff0777ac */ /* 0x000e6c0008000800 */
[----:B------:R-:W0:Y:S01]  /*0030*/  S2UR UR10, SR_CTAID.X ;  /* 0x00000000000a79c3 */ /* 0x000e220000002500 */
[----:B------:R-:W2:Y:S07]  /*0040*/  LDCU.64 UR8, c[0x0][0x390] ;  /* 0x00007200ff0877ac */ /* 0x000eae0008000a00 */
[----:B------:R-:W0:Y:S01]  /*0050*/  LDC R2, c[0x0][0x360] ;  /* 0x0000d800ff027b82 */ /* 0x000e220000000800 */
[----:B-1----:R-:W-:-:S04]  /*0060*/  USHF.R.S32.HI UR4, URZ, 0x1f, UR7 ;  /* 0x0000001fff047899 */ /* 0x002fc80008011407 */
[----:B--2---:R-:W-:Y:S02]  /*0070*/  UIMAD UR6, UR4, UR8, URZ ;  /* 0x00000008040672a4 */ /* 0x004fe4000f8e02ff */
[----:B------:R-:W-:Y:S02]  /*0080*/  UIMAD.WIDE.U32 UR4, UR7, UR8, URZ ;  /* 0x00000008070472a5 */ /* 0x000fe4000f8e00ff */
[----:B------:R-:W-:-:S04]  /*0090*/  UIMAD UR6, UR7, UR9, UR6 ;  /* 0x00000009070672a4 */ /* 0x000fc8000f8e0206 */
[----:B------:R-:W-:Y:S01]  /*00a0*/  UIADD3 UR6, UPT, UPT, UR5, UR6, URZ ;  /* 0x0000000605067290 */ /* 0x000fe2000fffe0ff */
[----:B0-----:R-:W-:-:S05]  /*00b0*/  IMAD R0, R2, UR10, R3 ;  /* 0x0000000a02007c24 */ /* 0x001fca000f8e0203 */
[----:B------:R-:W-:Y:S01]  /*00c0*/  IMAD.U32 R3, RZ, RZ, UR6 ;  /* 0x00000006ff037e24 */ /* 0x000fe2000f8e00ff */
[----:B------:R-:W-:-:S04]  /*00d0*/  ISETP.LT.U32.AND P0, PT, R0, UR4, PT ;  /* 0x0000000400007c0c */ /* 0x000fc8000bf01070 */
[----:B------:R-:W-:-:S13]  /*00e0*/  ISETP.GT.U32.AND.EX P0, PT, R3, RZ, PT, P0 ;  /* 0x000000ff0300720c */ /* 0x000fda0003f04100 */
[----:B------:R-:W-:Y:S05]  /*00f0*/  @!P0 EXIT ;  /* 0x000000000000894d */ /* 0x000fea0003800000 */
[----:B------:R-:W0:Y:S01]  /*0100*/  LDCU UR7, c[0x0][0x370] ;  /* 0x00006e00ff0777ac */ /* 0x000e220008000800 */
[----:B------:R-:W-:Y:S01]  /*0110*/  IMAD.MOV.U32 R9, RZ, RZ, RZ ;  /* 0x000000ffff097224 */ /* 0x000fe200078e00ff */
[----:B------:R-:W1:Y:S01]  /*0120*/  LDCU.64 UR8, c[0x0][0x358] ;  /* 0x00006b00ff0877ac */ /* 0x000e620008000a00 */
[----:B------:R-:W2:Y:S01]  /*0130*/  LDCU.128 UR12, c[0x0][0x380] ;  /* 0x00007000ff0c77ac */ /* 0x000ea20008000c00 */
[----:B0-----:R-:W-:-:S07]  /*0140*/  IMAD.WIDE.U32 R2, R2, UR7, RZ ;  /* 0x0000000702027c25 */ /* 0x001fce000f8e00ff */
.L_x_0:
[C---:B0-----:R-:W-:Y:S01]  /*0150*/  IMAD.SHL.U32 R6, R0.reuse, 0x4, RZ ;  /* 0x0000000400067824 */ /* 0x041fe200078e00ff */
[----:B------:R-:W-:-:S04]  /*0160*/  SHF.L.U64.HI R7, R0, 0x2, R9 ;  /* 0x0000000200077819 */ /* 0x000fc80000010209 */
[----:B--2---:R-:W-:-:S04]  /*0170*/  IADD3 R4, P0, PT, R6, UR12, RZ ;  /* 0x0000000c06047c10 */ /* 0x004fc8000ff1e0ff */
[----:B------:R-:W-:-:S06]  /*0180*/  IADD3.X R5, PT, PT, R7, UR13, RZ, P0, !PT ;  /* 0x0000000d07057c10 */ /* 0x000fcc00087fe4ff */
[----:B-1----:R-:W2:Y:S01]  /*0190*/  LDG.E.CONSTANT R5, desc[UR8][R4.64] ;  /* 0x0000000804057981 */ /* 0x002ea2000c1e9900 */
[----:B------:R-:W-:-:S04]  /*01a0*/  IADD3 R6, P0, PT, R6, UR14, RZ ;  /* 0x0000000e06067c10 */ /* 0x000fc8000ff1e0ff */
[----:B------:R-:W-:Y:S02]  /*01b0*/  IADD3.X R7, PT, PT, R7, UR15, RZ, P0, !PT ;  /* 0x0000000f07077c10 */ /* 0x000fe400087fe4ff */
[----:B------:R-:W-:-:S05]  /*01c0*/  IADD3 R0, P0, PT, R2, R0, RZ ;  /* 0x0000000002007210 */ /* 0x000fca0007f1e0ff */
[----:B------:R-:W-:Y:S01]  /*01d0*/  IMAD.X R9, R3, 0x1, R9, P0 ;  /* 0x0000000103097824 */ /* 0x000fe200000e0609 */
[----:B------:R-:W-:-:S04]  /*01e0*/  ISETP.GE.U32.AND P0, PT, R0, UR4, PT ;  /* 0x0000000400007c0c */ /* 0x000fc8000bf06070 */
[----:B------:R-:W-:Y:S01]  /*01f0*/  ISETP.GE.U32.AND.EX P0, PT, R9, UR6, PT, P0 ;  /* 0x0000000609007c0c */ /* 0x000fe2000bf06100 */
[----:B--2---:R0:W-:-:S12]  /*0200*/  STG.E desc[UR8][R6.64], R5 ;  /* 0x0000000506007986 */ /* 0x0041d8000c101908 */
[----:B------:R-:W-:Y:S05]  /*0210*/  @!P0 BRA `(.L_x_0) ;  /* 0xfffffffc00cc8947 */ /* 0x000fea000383ffff */
[----:B------:R-:W-:Y:S05]  /*0220*/  EXIT ;  /* 0x000000000000794d */ /* 0x000fea0003800000 */
.L_x_1:
[----:B------:R-:W-:-:S00]  /*0230*/  BRA `(.L_x_1) ;  /* 0xfffffffc00fc7947 */ /* 0x000fc0000383ffff */
[----:B------:R-:W-:-:S00]  /*0240*/  NOP ;  /* 0x0000000000007918 */ /* 0x000fc00000000000 */
        /* <DEDUP_REMOVED lines=11> */
.L_x_9:


//--------------------- .text._Z25mc_multicast_store_kernelPKfPfmm --------------------------
	.section	.text._Z25mc_multicast_store_kernelPKfPfmm,"ax",@progbits
	.align	128
        .global         _Z25mc_multicast_store_kernelPKfPfmm
        .type           _Z25mc_multicast_store_kernelPKfPfmm,@function
        .size           _Z25mc_multicast_store_kernelPKfPfmm,(.L_x_10 - _Z25mc_multicast_store_kernelPKfPfmm)
        .other          _Z25mc_multicast_store_kernelPKfPfmm,@"STO_CUDA_ENTRY STV_DEFAULT"
_Z25mc_multicast_store_kernelPKfPfmm:
.text._Z25mc_multicast_store_kernelPKfPfmm:
[----:B------:R-:W-:Y:S01]  /*0000*/  LDC R1, c[0x0][0x37c] ;  /* 0x0000df00ff017b82 */ /* 0x000fe20000000800 */
[----:B------:R-:W0:Y:S07]  /*0010*/  S2R R3, SR_TID.X ;  /* 0x0000000000037919 */ /* 0x000e2e0000002100 */
[----:B------:R-:W0:Y:S01]  /*0020*/  S2UR UR4, SR_CTAID.X ;  /* 0x00000000000479c3 */ /* 0x000e220000002500 */
[----:B------:R-:W1:Y:S07]  /*0030*/  LDCU.64 UR8, c[0x0][0x390] ;  /* 0x00007200ff0877ac */ /* 0x000e6e0008000a00 */
[----:B------:R-:W0:Y:S02]  /*0040*/  LDC R2, c[0x0][0x360] ;  /* 0x0000d800ff027b82 */ /* 0x000e240000000800 */
[----:B0-----:R-:W-:-:S05]  /*0050*/  IMAD R0, R2, UR4, R3 ;  /* 0x0000000402007c24 */ /* 0x001fca000f8e0203 */
[----:B-1----:R-:W-:-:S04]  /*0060*/  ISETP.GE.U32.AND P0, PT, R0, UR8, PT ;  /* 0x0000000800007c0c */ /* 0x002fc8000bf06070 */
[----:B------:R-:W-:-:S13]  /*0070*/  ISETP.GE.U32.AND.EX P0, PT, RZ, UR9, PT, P0 ;  /* 0x00000009ff007c0c */ /* 0x000fda000bf06100 */
[----:B------:R-:W-:Y:S05]  /*0080*/  @P0 EXIT ;  /* 0x000000000000094d */ /* 0x000fea0003800000 */
[----:B------:R-:W0:Y:S01]  /*0090*/  LDC.64 R14, c[0x0][0x398] ;  /* 0x0000e600ff0e7b82 */ /* 0x000e220000000a00 */
[----:B------:R-:W1:Y:S01]  /*00a0*/  LDCU UR4, c[0x0][0x370] ;  /* 0x00006e00ff0477ac */ /* 0x000e620008000800 */
[----:B------:R-:W-:Y:S01]  /*00b0*/  IMAD.MOV.U32 R13, RZ, RZ, RZ ;  /* 0x000000ffff0d7224 */ /* 0x000fe200078e00ff */
[----:B------:R-:W2:Y:S01]  /*00c0*/  LDCU.64 UR6, c[0x0][0x358] ;  /* 0x00006b00ff0677ac */ /* 0x000ea20008000a00 */
[----:B------:R-:W3:Y:S01]  /*00d0*/  LDCU.128 UR12, c[0x0][0x380] ;  /* 0x00007000ff0c77ac */ /* 0x000ee20008000c00 */
[----:B-1----:R-:W-:-:S07]  /*00e0*/  IMAD.WIDE.U32 R2, R2, UR4, RZ ;  /* 0x0000000402027c25 */ /* 0x002fce000f8e00ff */
.L_x_2:
[----:B---3--:R-:W-:-:S04]  /*00f0*/  LEA R4, P0, R0, UR12, 0x2 ;  /* 0x0000000c00047c11 */ /* 0x008fc8000f8010ff */
[----:B------:R-:W-:-:S05]  /*0100*/  LEA.HI.X R5, R0, UR13, R13, 0x2, P0 ;  /* 0x0000000d00057c11 */ /* 0x000fca00080f140d */
[----:B-12---:R1:W2:Y:S01]  /*0110*/  LDG.E.CONSTANT R11, desc[UR6][R4.64] ;  /* 0x00000006040b7981 */ /* 0x0062a2000c1e9900 */
[----:B0-----:R-:W-:-:S04]  /*0120*/  IMAD R9, R15, UR8, RZ ;  /* 0x000000080f097c24 */ /* 0x001fc8000f8e02ff */
[----:B------:R-:W-:Y:S01]  /*0130*/  IMAD R9, R14, UR9, R9 ;  /* 0x000000090e097c24 */ /* 0x000fe2000f8e0209 */
[----:B-1----:R-:W-:Y:S01]  /*0140*/  MOV R5, R13 ;  /* 0x0000000d00057202 */ /* 0x002fe20000000f00 */
[----:B------:R-:W-:-:S04]  /*0150*/  IMAD.MOV.U32 R4, RZ, RZ, R0 ;  /* 0x000000ffff047224 */ /* 0x000fc800078e0000 */
[----:B------:R-:W-:-:S04]  /*0160*/  IMAD.WIDE.U32 R6, R14, UR8, R4 ;  /* 0x000000080e067c25 */ /* 0x000fc8000f8e0004 */
[----:B------:R-:W-:Y:S01]  /*0170*/  IMAD.IADD R7, R7, 0x1, R9 ;  /* 0x0000000107077824 */ /* 0x000fe200078e0209 */
[----:B------:R-:W-:-:S04]  /*0180*/  LEA R8, P0, R6, UR14, 0x2 ;  /* 0x0000000e06087c11 */ /* 0x000fc8000f8010ff */
[----:B------:R-:W-:Y:S02]  /*0190*/  LEA.HI.X R9, R6, UR15, R7, 0x2, P0 ;  /* 0x0000000f06097c11 */ /* 0x000fe400080f1407 */
[----:B------:R-:W-:-:S04]  /*01a0*/  IADD3 R0, P0, PT, R2, R0, RZ ;  /* 0x0000000002007210 */ /* 0x000fc80007f1e0ff */
[----:B------:R-:W-:Y:S02]  /*01b0*/  IADD3.X R13, PT, PT, R3, R13, RZ, P0, !PT ;  /* 0x0000000d030d7210 */ /* 0x000fe400007fe4ff */
[----:B------:R-:W-:-:S04]  /*01c0*/  ISETP.GE.U32.AND P0, PT, R0, UR8, PT ;  /* 0x0000000800007c0c */ /* 0x000fc8000bf06070 */
[----:B------:R-:W-:Y:S01]  /*01d0*/  ISETP.GE.U32.AND.EX P0, PT, R13, UR9, PT, P0 ;  /* 0x000000090d007c0c */ /* 0x000fe2000bf06100 */
[----:B------:R-:W-:Y:S06]  /*01e0*/  MEMBAR.ALL.SYS ;  /* 0x0000000000007992 */ /* 0x000fec000000b000 */
[----:B------:R-:W-:-:S00]  /*01f0*/  ERRBAR ;  /* 0x00000000000079ab */ /* 0x000fc00000000000 */
[----:B------:R-:W-:Y:S06]  /*0200*/  CGAERRBAR ;  /* 0x00000000000075ab */ /* 0x000fec0000000000 */
[----:B--2---:R1:W-:Y:S01]  /*0210*/  STG.E.STRONG.SYS desc[UR6][R8.64], R11 ;  /* 0x0000000b08007986 */ /* 0x0043e2000c115906 */
[----:B------:R-:W-:Y:S05]  /*0220*/  @!P0 BRA `(.L_x_2) ;  /* 0xfffffffc00b08947 */ /* 0x000fea000383ffff */
[----:B------:R-:W-:Y:S05]  /*0230*/  EXIT ;  /* 0x000000000000794d */ /* 0x000fea0003800000 */
.L_x_3:
        /* <DEDUP_REMOVED lines=12> */
.L_x_10:


//--------------------- .text._Z17mc_barrier_kernelPjS_j --------------------------
	.section	.text._Z17mc_barrier_kernelPjS_j,"ax",@progbits
	.align	128
        .global         _Z17mc_barrier_kernelPjS_j
        .type           _Z17mc_barrier_kernelPjS_j,@function
        .size           _Z17mc_barrier_kernelPjS_j,(.L_x_11 - _Z17mc_barrier_kernelPjS_j)
        .other          _Z17mc_barrier_kernelPjS_j,@"STO_CUDA_ENTRY STV_DEFAULT"
_Z17mc_barrier_kernelPjS_j:
.text._Z17mc_barrier_kernelPjS_j:
[----:B------:R-:W0:Y:S01]  /*0000*/  LDC R1, c[0x0][0x37c] ;  /* 0x0000df00ff017b82 */ /* 0x000e220000000800 */
[----:B------:R-:W1:Y:S01]  /*0010*/  LDCU UR4, c[0x0][0x370] ;  /* 0x00006e00ff0477ac */ /* 0x000e620008000800 */
[----:B------:R-:W1:Y:S01]  /*0020*/  LDCU UR5, c[0x0][0x360] ;  /* 0x00006c00ff0577ac */ /* 0x000e620008000800 */
[----:B------:R-:W2:Y:S01]  /*0030*/  LDCU.64 UR36, c[0x0][0x358] ;  /* 0x00006b00ff2477ac */ /* 0x000ea20008000a00 */
[----:B------:R-:W3:Y:S01]  /*0040*/  LDCU UR38, c[0x0][0x390] ;  /* 0x00007200ff2677ac */ /* 0x000ee20008000800 */
[----:B-1----:R-:W-:-:S04]  /*0050*/  UIMAD UR4, UR4, UR5, URZ ;  /* 0x00000005040472a4 */ /* 0x002fc8000f8e02ff */
[----:B------:R-:W-:-:S09]  /*0060*/  UISETP.NE.AND UP0, UPT, UR4, 0x1, UPT ;  /* 0x000000010400788c */ /* 0x000fd2000bf05270 */
[----:B--23--:R-:W-:Y:S05]  /*0070*/  BRA.U !UP0, `(.L_x_4) ;  /* 0x0000000108407547 */ /* 0x00cfea000b800000 */
[----:B------:R-:W-:Y:S01]  /*0080*/  MOV R0, 0x18 ;  /* 0x0000001800007802 */ /* 0x000fe20000000f00 */
[----:B------:R-:W1:Y:S01]  /*0090*/  LDCU.64 UR4, c[0x4][0x8] ;  /* 0x01000100ff0477ac */ /* 0x000e620008000a00 */
[----:B------:R-:W-:Y:S02]  /*00a0*/  HFMA2 R8, -RZ, RZ, 0, 1.966953277587890625e-06 ;  /* 0x00000021ff087431 */ /* 0x000fe400000001ff */
[----:B------:R-:W-:Y:S01]  /*00b0*/  IMAD.MOV.U32 R12, RZ, RZ, 0x1 ;  /* 0x00000001ff0c7424 */ /* 0x000fe200078e00ff */
[----:B------:R2:W3:Y:S01]  /*00c0*/  LDC.64 R2, c[0x4][R0] ;  /* 0x0100000000027b82 */ /* 0x0004e20000000a00 */
[----:B------:R-:W4:Y:S01]  /*00d0*/  LDCU.64 UR6, c[0x4][0x10] ;  /* 0x01000200ff0677ac */ /* 0x000f220008000a00 */
[----:B------:R-:W-:Y:S01]  /*00e0*/  MOV R13, RZ ;  /* 0x000000ff000d7202 */ /* 0x000fe20000000f00 */
[----:B------:R-:W5:Y:S01]  /*00f0*/  LDCU.64 UR8, c[0x4][URZ] ;  /* 0x01000000ff0877ac */ /* 0x000f620008000a00 */
[----:B-1----:R-:W-:Y:S02]  /*0100*/  IMAD.U32 R4, RZ, RZ, UR4 ;  /* 0x00000004ff047e24 */ /* 0x002fe4000f8e00ff */
[----:B------:R-:W-:Y:S01]  /*0110*/  IMAD.U32 R5, RZ, RZ, UR5 ;  /* 0x00000005ff057e24 */ /* 0x000fe2000f8e00ff */
[----:B----4-:R-:W-:Y:S01]  /*0120*/  MOV R6, UR6 ;  /* 0x0000000600067c02 */ /* 0x010fe20008000f00 */
[----:B------:R-:W-:Y:S01]  /*0130*/  IMAD.U32 R7, RZ, RZ, UR7 ;  /* 0x00000007ff077e24 */ /* 0x000fe2000f8e00ff */
[----:B-----5:R-:W-:Y:S01]  /*0140*/  MOV R10, UR8 ;  /* 0x00000008000a7c02 */ /* 0x020fe20008000f00 */
[----:B--2---:R-:W-:-:S07]  /*0150*/  IMAD.U32 R11, RZ, RZ, UR9 ;  /* 0x00000009ff0b7e24 */ /* 0x004fce000f8e00ff */
[----:B------:R-:W-:-:S07]  /*0160*/  LEPC R20, `(.L_x_4) ;  /* 0x000000001014794e */ /* 0x000fce0000000000 */
[----:B0--3--:R-:W-:Y:S05]  /*0170*/  CALL.ABS.NOINC R2 ;  /* 0x0000000002007343 */ /* 0x009fea0003c00000 */
.L_x_4:
[----:B------:R-:W1:Y:S01]  /*0180*/  S2R R0, SR_LANEID ;  /* 0x0000000000007919 */ /* 0x000e620000000000 */
[----:B------:R-:W2:Y:S01]  /*0190*/  LDC.64 R2, c[0x0][0x388] ;  /* 0x0000e200ff027b82 */ /* 0x000ea20000000a00 */
[----:B------:R-:W-:Y:S02]  /*01a0*/  VOTEU.ANY UR4, UPT, PT ;  /* 0x0000000000047886 */ /* 0x000fe400038e0100 */
[----:B------:R-:W-:Y:S02]  /*01b0*/  UFLO.U32 UR5, UR4 ;  /* 0x00000004000572bd */ /* 0x000fe400080e0000 */
[----:B------:R-:W2:Y:S03]  /*01c0*/  POPC R7, UR4 ;  /* 0x0000000400077d09 */ /* 0x000ea60008000000 */
[----:B------:R-:W3:Y:S01]  /*01d0*/  LDC.64 R4, c[0x0][0x380] ;  /* 0x0000e000ff047b82 */ /* 0x000ee20000000a00 */
[----:B-1----:R-:W-:-:S13]  /*01e0*/  ISETP.EQ.U32.AND P0, PT, R0, UR5, PT ;  /* 0x0000000500007c0c */ /* 0x002fda000bf02070 */
[----:B------:R-:W-:Y:S01]  /*01f0*/  @!PT LDS RZ, [RZ] ;  /* 0x00000000fffff984 */ /* 0x000fe20000000800 */
[----:B------:R-:W-:Y:S01]  /*0200*/  @!PT LDS RZ, [RZ] ;  /* 0x00000000fffff984 */ /* 0x000fe20000000800 */
[----:B------:R-:W-:Y:S01]  /*0210*/  @!PT LDS RZ, [RZ] ;  /* 0x00000000fffff984 */ /* 0x000fe20000000800 */
[----:B------:R-:W-:Y:S01]  /*0220*/  @!PT LDS RZ, [RZ] ;  /* 0x00000000fffff984 */ /* 0x000fe20000000800 */
[----:B------:R-:W-:-:S00]  /*0230*/  @P0 MEMBAR.ALL.CTA ;  /* 0x0000000000000992 */ /* 0x000fc00000008000 */
[----:B------:R-:W-:Y:S06]  /*0240*/  @P0 MEMBAR.ALL.SYS ;  /* 0x0000000000000992 */ /* 0x000fec000000b000 */
[----:B------:R-:W-:-:S00]  /*0250*/  @P0 ERRBAR ;  /* 0x00000000000009ab */ /* 0x000fc00000000000 */
[----:B------:R-:W-:Y:S06]  /*0260*/  @P0 CGAERRBAR ;  /* 0x00000000000005ab */ /* 0x000fec0000000000 */
[----:B--2---:R1:W-:Y:S01]  /*0270*/  @P0 REDG.E.ADD.STRONG.SYS desc[UR36][R2.64], R7 ;  /* 0x000000070200098e */ /* 0x0043e2000c134124 */
[----:B------:R-:W2:Y:S02]  /*0280*/  LDCU UR79, c[0x0][0x2d8] ;  /* 0x00005b00ff4f77ac */ /* 0x000ea40008000800 */
[----:B--2---:R-:W-:-:S04]  /*0290*/  UP2UR.B3 UR79, UPR, UR79, 0xff ;  /* 0x000000ff4f4f7883 */ /* 0x004fc80008003000 */
[----:B------:R-:W-:-:S09]  /*02a0*/  ULOP3.LUT UP0, URZ, UR79, 0x1, URZ, 0xc0, !UPT ;  /* 0x000000014fff7892 */ /* 0x000fd2000f80c0ff */
[----:B-1-3--:R-:W-:Y:S05]  /*02b0*/  BRA.U !UP0, `(.L_x_5) ;  /* 0x0000000108147547 */ /* 0x00afea000b800000 */
[----:B------:R-:W-:Y:S01]  /*02c0*/  @!PT LDS RZ, [RZ] ;  /* 0x00000000fffff984 */ /* 0x000fe20000000800 */
[----:B------:R-:W-:Y:S01]  /*02d0*/  @!PT LDS RZ, [RZ] ;  /* 0x00000000fffff984 */ /* 0x000fe20000000800 */
[----:B------:R-:W-:Y:S01]  /*02e0*/  @!PT LDS RZ, [RZ] ;  /* 0x00000000fffff984 */ /* 0x000fe20000000800 */
[----:B------:R-:W-:Y:S01]  /*02f0*/  @!PT LDS RZ, [RZ] ;  /* 0x00000000fffff984 */ /* 0x000fe20000000800 */
[----:B------:R-:W-:Y:S06]  /*0300*/  MEMBAR.SC.GPU ;  /* 0x0000000000007992 */ /* 0x000fec0000002000 */
.L_x_5:
[----:B------:R-:W-:Y:S05]  /*0310*/  BRA.U UP0, `(.L_x_6) ;  /* 0x0000000100147547 */ /* 0x000fea000b800000 */
[----:B------:R-:W-:Y:S01]  /*0320*/  @!PT LDS RZ, [RZ] ;  /* 0x00000000fffff984 */ /* 0x000fe20000000800 */
[----:B------:R-:W-:Y:S01]  /*0330*/  @!PT LDS RZ, [RZ] ;  /* 0x00000000fffff984 */ /* 0x000fe20000000800 */
[----:B------:R-:W-:Y:S01]  /*0340*/  @!PT LDS RZ, [RZ] ;  /* 0x00000000fffff984 */ /* 0x000fe20000000800 */
[----:B------:R-:W-:Y:S01]  /*0350*/  @!PT LDS RZ, [RZ] ;  /* 0x00000000fffff984 */ /* 0x000fe20000000800 */
[----:B------:R-:W-:Y:S06]  /*0360*/  MEMBAR.SC.SYS ;  /* 0x0000000000007992 */ /* 0x000fec0000003000 */
.L_x_6:
[----:B------:R-:W-:Y:S01]  /*0370*/  CCTL.IVALL ;  /* 0x00000000ff00798f */ /* 0x000fe20002000000 */
[----:B------:R-:W-:-:S11]  /*0380*/  UR2UP UPR, UR79.B3 ;  /* 0x000000ff4f007884 */ /* 0x000fd60008003000 */
.L_x_7:
[----:B------:R-:W2:Y:S04]  /*0390*/  LD.E.STRONG.SYS R0, desc[UR36][R4.64] ;  /* 0x0000002404007980 */ /* 0x000ea8000c115900 */
[----:B--2---:R-:W-:Y:S01]  /*03a0*/  CCTL.IVALL ;  /* 0x00000000ff00798f */ /* 0x004fe20002000000 */
[----:B------:R-:W-:Y:S05]  /*03b0*/  YIELD ;  /* 0x0000000000007946 */ /* 0x000fea0003800000 */
[----:B------:R-:W-:-:S13]  /*03c0*/  ISETP.GE.U32.AND P0, PT, R0, UR38, PT ;  /* 0x0000002600007c0c */ /* 0x000fda000bf06070 */
[----:B------:R-:W-:Y:S05]  /*03d0*/  @!P0 BRA `(.L_x_7) ;  /* 0xfffffffc00ec8947 */ /* 0x000fea000383ffff */
[----:B------:R-:W-:Y:S05]  /*03e0*/  EXIT ;  /* 0x000000000000794d */ /* 0x000fea0003800000 */
.L_x_8:
        /* <DEDUP_REMOVED lines=9> */
.L_x_11:


//--------------------- .nv.global.init           --------------------------
	.section	.nv.global.init,"aw",@progbits
.nv.global.init:
	.type		$str$1,@object
	.size		$str$1,($str - $str$1)
$str$1:
        /*0000*/ 	.byte	0x2f, 0x74, 0x6d, 0x70, 0x2f, 0x73, 0x61, 0x73, 0x73, 0x5f, 0x63, 0x75, 0x5f, 0x38, 0x79, 0x6f
        /*0010*/ 	.byte	0x7a, 0x63, 0x70, 0x6d, 0x7a, 0x2f, 0x6b, 0x2e, 0x63, 0x75, 0x00
	.type		$str,@object
	.size		$str,(__unnamed_1 - $str)
$str:
        /*001b*/ 	.byte	0x67, 0x72, 0x69, 0x64, 0x44, 0x69, 0x6d, 0x2e, 0x78, 0x20, 0x2a, 0x20, 0x62, 0x6c, 0x6f, 0x63
        /*002b*/ 	.byte	0x6b, 0x44, 0x69, 0x6d, 0x2e, 0x78, 0x20, 0x3d, 0x3d, 0x20, 0x31, 0x00
	.type		__unnamed_1,@object
	.size		__unnamed_1,(.L_0 - __unnamed_1)
__unnamed_1:
        /*0037*/ 	.byte	0x76, 0x6f, 0x69, 0x64, 0x20, 0x6d, 0x63, 0x5f, 0x62, 0x61, 0x72, 0x72, 0x69, 0x65, 0x72, 0x5f
        /*0047*/ 	.byte	0x6b, 0x65, 0x72, 0x6e, 0x65, 0x6c, 0x28, 0x75, 0x6e, 0x73, 0x69, 0x67, 0x6e, 0x65, 0x64, 0x20
        /*0057*/ 	.byte	0x69, 0x6e, 0x74, 0x20, 0x2a, 0x2c, 0x20, 0x75, 0x6e, 0x73, 0x69, 0x67, 0x6e, 0x65, 0x64, 0x20
        /*0067*/ 	.byte	0x69, 0x6e, 0x74, 0x20, 0x2a, 0x2c, 0x20, 0x75, 0x6e, 0x73, 0x69, 0x67, 0x6e, 0x65, 0x64, 0x20
        /*0077*/ 	.byte	0x69, 0x6e, 0x74, 0x29, 0x00
.L_0:


//--------------------- .nv.shared.reserved.0     --------------------------
	.section	.nv.shared.reserved.0,"aw",@nobits
	.weak		__nv_reservedSMEM_offset_0_alias
	.size		__nv_reservedSMEM_offset_0_alias, 0, 64
	.other		__nv_reservedSMEM_offset_0_alias,@"STO_CUDA_RESERVED_SHARED STV_DEFAULT"
__nv_reservedSMEM_offset_0_alias:
	.zero		0
	.zero		64


//--------------------- .nv.constant0._Z27gather_from_uc_slots_kernelPKfPfmi --------------------------
	.section	.nv.constant0._Z27gather_from_uc_slots_kernelPKfPfmi,"a",@progbits
	.sectionflags	@""
	.align	4
.nv.constant0._Z27gather_from_uc_slots_kernelPKfPfmi:
	.zero		924


//--------------------- .nv.constant0._Z25mc_multicast_store_kernelPKfPfmm --------------------------
	.section	.nv.constant0._Z25mc_multicast_store_kernelPKfPfmm,"a",@progbits
	.sectionflags	@""
	.align	4
.nv.constant0._Z25mc_multicast_store_kernelPKfPfmm:
	.zero		928


//--------------------- .nv.constant0._Z17mc_barrier_kernelPjS_j --------------------------
	.section	.nv.constant0._Z17mc_barrier_kernelPjS_j,"a",@progbits
	.sectionflags	@""
	.align	4
.nv.constant0._Z17mc_barrier_kernelPjS_j:
	.zero		916


//--------------------- SYMBOLS --------------------------

	.type		.nv.reservedSmem.offset0,@object
	.size		.nv.reservedSmem.offset0,0x4
	.type		__assertfail,@function
